	.headerflags	@"EF_CUDA_TEXMODE_UNIFIED EF_CUDA_64BIT_ADDRESS EF_CUDA_ACCELERATORS EF_CUDA_SM90 EF_CUDA_VIRTUAL_SM(EF_CUDA_SM90)"
	.elftype	@"ET_EXEC"


//--------------------- .nv.info                  --------------------------
	.section	.nv.info,"",@"SHT_CUDA_INFO"
	.align	4


	//----- nvinfo : EIATTR_REGCOUNT
	.align		4
        /*0000*/ 	.byte	0x04, 0x2f
        /*0002*/ 	.short	(.L_1 - .L_0)
	.align		4
.L_0:
        /*0004*/ 	.word	index@(triton_poi_fused_convolution_20)
        /*0008*/ 	.word	0x0000000c


	//----- nvinfo : EIATTR_MIN_STACK_SIZE
	.align		4
.L_1:
        /*000c*/ 	.byte	0x04, 0x12
        /*000e*/ 	.short	(.L_3 - .L_2)
	.align		4
.L_2:
        /*0010*/ 	.word	index@(triton_poi_fused_convolution_20)
        /*0014*/ 	.word	0x00000000


	//----- nvinfo : EIATTR_FRAME_SIZE
	.align		4
.L_3:
        /*0018*/ 	.byte	0x04, 0x11
        /*001a*/ 	.short	(.L_5 - .L_4)
	.align		4
.L_4:
        /*001c*/ 	.word	index@(triton_poi_fused_convolution_20)
        /*0020*/ 	.word	0x00000000


	//----- nvinfo : EIATTR_MIN_STACK_SIZE
	.align		4
.L_5:
        /*0024*/ 	.byte	0x04, 0x12
        /*0026*/ 	.short	(.L_7 - .L_6)
	.align		4
.L_6:
        /*0028*/ 	.word	index@(triton_poi_fused_convolution_20)
        /*002c*/ 	.word	0x00000000
.L_7:


//--------------------- .nv.info.triton_poi_fused_convolution_20 --------------------------
	.section	.nv.info.triton_poi_fused_convolution_20,"",@"SHT_CUDA_INFO"
	.sectionflags	@""
	.align	4


	//----- nvinfo : EIATTR_CUDA_API_VERSION
	.align		4
        /*0000*/ 	.byte	0x04, 0x37
        /*0002*/ 	.short	(.L_9 - .L_8)
.L_8:
        /*0004*/ 	.word	0x0000007c


	//----- nvinfo : EIATTR_KPARAM_INFO
	.align		4
.L_9:
        /*0008*/ 	.byte	0x04, 0x17
        /*000a*/ 	.short	(.L_11 - .L_10)
.L_10:
        /*000c*/ 	.word	0x00000000
        /*0010*/ 	.short	0x0002
        /*0012*/ 	.short	0x0010
        /*0014*/ 	.byte	0x00, 0xf0, 0x11, 0x00


	//----- nvinfo : EIATTR_KPARAM_INFO
	.align		4
.L_11:
        /*0018*/ 	.byte	0x04, 0x17
        /*001a*/ 	.short	(.L_13 - .L_12)
.L_12:
        /*001c*/ 	.word	0x00000000
        /*0020*/ 	.short	0x0001
        /*0022*/ 	.short	0x0008
        /*0024*/ 	.byte	0x00, 0xf4, 0x21, 0x00


	//----- nvinfo : EIATTR_KPARAM_INFO
	.align		4
.L_13:
        /*0028*/ 	.byte	0x04, 0x17
        /*002a*/ 	.short	(.L_15 - .L_14)
.L_14:
        /*002c*/ 	.word	0x00000000
        /*0030*/ 	.short	0x0000
        /*0032*/ 	.short	0x0000
        /*0034*/ 	.byte	0x00, 0xf4, 0x21, 0x00


	//----- nvinfo : EIATTR_SPARSE_MMA_MASK
	.align		4
.L_15:
        /*0038*/ 	.byte	0x03, 0x50
        /*003a*/ 	.short	0x0000


	//----- nvinfo : EIATTR_MAXREG_COUNT
	.align		4
        /*003c*/ 	.byte	0x03, 0x1b
        /*003e*/ 	.short	0x00ff


	//----- nvinfo : EIATTR_EXIT_INSTR_OFFSETS
	.align		4
        /*0040*/ 	.byte	0x04, 0x1c
        /*0042*/ 	.short	(.L_17 - .L_16)


	//   ....[0]....
.L_16:
        /*0044*/ 	.word	0x00000170


	//----- nvinfo : EIATTR_REQNTID
	.align		4
.L_17:
        /*0048*/ 	.byte	0x04, 0x10
        /*004a*/ 	.short	(.L_19 - .L_18)
.L_18:
        /*004c*/ 	.word	0x00000080
        /*0050*/ 	.word	0x00000001
        /*0054*/ 	.word	0x00000001


	//----- nvinfo : EIATTR_CBANK_PARAM_SIZE
	.align		4
.L_19:
        /*0058*/ 	.byte	0x03, 0x19
        /*005a*/ 	.short	0x0014


	//----- nvinfo : EIATTR_PARAM_CBANK
	.align		4
        /*005c*/ 	.byte	0x04, 0x0a
        /*005e*/ 	.short	(.L_21 - .L_20)
	.align		4
.L_20:
        /*0060*/ 	.word	index@(.nv.constant0.triton_poi_fused_convolution_20)
        /*0064*/ 	.short	0x0210
        /*0066*/ 	.short	0x0014


	//----- nvinfo : EIATTR_SW_WAR
	.align		4
.L_21:
        /*0068*/ 	.byte	0x04, 0x36
        /*006a*/ 	.short	(.L_23 - .L_22)
.L_22:
        /*006c*/ 	.word	0x00000008
.L_23:


//--------------------- .nv.callgraph             --------------------------
	.section	.nv.callgraph,"",@"SHT_CUDA_CALLGRAPH"
	.align	4
	.sectionentsize	8
	.align		4
        /*0000*/ 	.word	0x00000000
	.align		4
        /*0004*/ 	.word	0xffffffff
	.align		4
        /*0008*/ 	.word	0x00000000
	.align		4
        /*000c*/ 	.word	0xfffffffe
	.align		4
        /*0010*/ 	.word	0x00000000
	.align		4
        /*0014*/ 	.word	0xfffffffd
	.align		4
        /*0018*/ 	.word	0x00000000
	.align		4
        /*001c*/ 	.word	0xfffffffc


//--------------------- .text.triton_poi_fused_convolution_20 --------------------------
	.section	.text.triton_poi_fused_convolution_20,"ax",@progbits
	.align	128
        .global         triton_poi_fused_convolution_20
        .type           triton_poi_fused_convolution_20,@function
        .size           triton_poi_fused_convolution_20,(.L_x_1 - triton_poi_fused_convolution_20)
        .other          triton_poi_fused_convolution_20,@"STO_CUDA_ENTRY STV_DEFAULT"
triton_poi_fused_convolution_20:
.text.triton_poi_fused_convolution_20:
[----:B------:R-:W-:Y:S01]  /*0000*/  LDC R1, c[0x0][0x28] ;  /* 0x00000a00ff017b82 */ /* 0x000fe20000000800 */
[----:B------:R-:W1:Y:S07]  /*0010*/  S2R R0, SR_TID.X ;  /* 0x0000000000007919 */ /* 0x000e6e0000002100 */
[----:B------:R-:W2:Y:S01]  /*0020*/  LDC.64 R4, c[0x0][0x218] ;  /* 0x00008600ff047b82 */ /* 0x000ea20000000a00 */
[----:B------:R-:W-:Y:S01]  /*0030*/  ULDC.64 UR4, c[0x0][0x208] ;  /* 0x0000820000047ab9 */ /* 0x000fe20000000a00 */
[----:B------:R-:W3:Y:S06]  /*0040*/  S2R R7, SR_CTAID.X ;  /* 0x0000000000077919 */ /* 0x000eec0000002500 */
[----:B------:R-:W4:Y:S01]  /*0050*/  LDC.64 R2, c[0x0][0x210] ;  /* 0x00008400ff027b82 */ /* 0x000f220000000a00 */
[----:B-1----:R-:W-:Y:S01]  /*0060*/  IMAD.SHL.U32 R0, R0, 0x2, RZ ;  /* 0x0000000200007824 */ /* 0x002fe200078e00ff */
[----:B---3--:R-:W-:-:S04]  /*0070*/  SHF.R.S32.HI R6, RZ, 0x17, R7 ;  /* 0x00000017ff067819 */ /* 0x008fc80000011407 */
[----:B------:R-:W-:Y:S02]  /*0080*/  LOP3.LUT R0, R0, 0xfe, RZ, 0xc0, !PT ;  /* 0x000000fe00007812 */ /* 0x000fe400078ec0ff */
[----:B------:R-:W-:-:S03]  /*0090*/  SGXT R6, R6, 0x1 ;  /* 0x000000010606781a */ /* 0x000fc60000000200 */
[----:B------:R-:W-:-:S04]  /*00a0*/  IMAD R7, R7, 0x100, R0 ;  /* 0x0000010007077824 */ /* 0x000fc800078e0200 */
[----:B----4-:R-:W-:Y:S01]  /*00b0*/  IMAD.WIDE R2, R7, 0x4, R2 ;  /* 0x0000000407027825 */ /* 0x010fe200078e0202 */
[----:B------:R-:W-:-:S04]  /*00c0*/  LEA.HI R6, R6, R7, RZ, 0xc ;  /* 0x0000000706067211 */ /* 0x000fc800078f60ff */
[----:B------:R-:W-:-:S04]  /*00d0*/  SHF.R.S32.HI R6, RZ, 0xc, R6 ;  /* 0x0000000cff067819 */ /* 0x000fc80000011406 */
[----:B------:R-:W-:-:S04]  /*00e0*/  LEA.HI R0, R6, R6, RZ, 0x2 ;  /* 0x0000000606007211 */ /* 0x000fc800078f10ff */
[----:B------:R-:W-:-:S05]  /*00f0*/  LOP3.LUT R9, R0, 0xfffffffc, RZ, 0xc0, !PT ;  /* 0xfffffffc00097812 */ /* 0x000fca00078ec0ff */
[----:B------:R-:W-:Y:S02]  /*0100*/  IMAD.IADD R9, R6, 0x1, -R9 ;  /* 0x0000000106097824 */ /* 0x000fe400078e0a09 */
[----:B------:R-:W3:Y:S02]  /*0110*/  LDG.E.64 R6, desc[UR4][R2.64] ;  /* 0x0000000402067981 */ /* 0x000ee4000c1e1b00 */
[----:B--2---:R-:W-:-:S06]  /*0120*/  IMAD.WIDE R4, R9, 0x4, R4 ;  /* 0x0000000409047825 */ /* 0x004fcc00078e0204 */
[----:B------:R-:W3:Y:S02]  /*0130*/  LDG.E.EL R4, desc[UR4][R4.64] ;  /* 0x0000000404047981 */ /* 0x000ee4000c2e1900 */
[--C-:B---3--:R-:W-:Y:S01]  /*0140*/  FADD R6, R6, R4.reuse ;  /* 0x0000000406067221 */ /* 0x108fe20000000000 */
[----:B------:R-:W-:-:S05]  /*0150*/  FADD R7, R7, R4 ;  /* 0x0000000407077221 */ /* 0x000fca0000000000 */
[----:B------:R-:W-:Y:S01]  /*0160*/  STG.E.64 desc[UR4][R2.64], R6 ;  /* 0x0000000602007986 */ /* 0x000fe2000c101b04 */
[----:B------:R-:W-:Y:S05]  /*0170*/  EXIT ;  /* 0x000000000000794d */ /* 0x000fea0003800000 */
.L_x_0:
[----:B------:R-:W-:-:S00]  /*0180*/  BRA `(.L_x_0) ;  /* 0xfffffffc00fc7947 */ /* 0x000fc0000383ffff */
[----:B------:R-:W-:-:S00]  /*0190*/  NOP ;  /* 0x0000000000007918 */ /* 0x000fc00000000000 */
        /* <DEDUP_REMOVED lines=14> */
.L_x_1:


//--------------------- .nv.constant0.triton_poi_fused_convolution_20 --------------------------
	.section	.nv.constant0.triton_poi_fused_convolution_20,"a",@progbits
	.sectionflags	@""
	.align	4
.nv.constant0.triton_poi_fused_convolution_20:
	.zero		548
